	.headerflags	@"EF_CUDA_TEXMODE_UNIFIED EF_CUDA_64BIT_ADDRESS EF_CUDA_ACCELERATORS EF_CUDA_SM90 EF_CUDA_VIRTUAL_SM(EF_CUDA_SM90)"
	.elftype	@"ET_EXEC"


//--------------------- .nv.info                  --------------------------
	.section	.nv.info,"",@"SHT_CUDA_INFO"
	.align	4


	//----- nvinfo : EIATTR_REGCOUNT
	.align		4
        /*0000*/ 	.byte	0x04, 0x2f
        /*0002*/ 	.short	(.L_3 - .L_2)
	.align		4
.L_2:
        /*0004*/ 	.word	index@(triton_poi_fused__native_batch_norm_legit_no_training_5)
        /*0008*/ 	.word	0x00000020


	//----- nvinfo : EIATTR_MIN_STACK_SIZE
	.align		4
.L_3:
        /*000c*/ 	.byte	0x04, 0x12
        /*000e*/ 	.short	(.L_5 - .L_4)
	.align		4
.L_4:
        /*0010*/ 	.word	index@(triton_poi_fused__native_batch_norm_legit_no_training_5)
        /*0014*/ 	.word	0x00000000


	//----- nvinfo : EIATTR_FRAME_SIZE
	.align		4
.L_5:
        /*0018*/ 	.byte	0x04, 0x11
        /*001a*/ 	.short	(.L_7 - .L_6)
	.align		4
.L_6:
        /*001c*/ 	.word	index@(triton_poi_fused__native_batch_norm_legit_no_training_5)
        /*0020*/ 	.word	0x00000000


	//----- nvinfo : EIATTR_MIN_STACK_SIZE
	.align		4
.L_7:
        /*0024*/ 	.byte	0x04, 0x12
        /*0026*/ 	.short	(.L_9 - .L_8)
	.align		4
.L_8:
        /*0028*/ 	.word	index@(triton_poi_fused__native_batch_norm_legit_no_training_5)
        /*002c*/ 	.word	0x00000000
.L_9:


//--------------------- .nv.info.triton_poi_fused__native_batch_norm_legit_no_training_5 --------------------------
	.section	.nv.info.triton_poi_fused__native_batch_norm_legit_no_training_5,"",@"SHT_CUDA_INFO"
	.sectionflags	@""
	.align	4


	//----- nvinfo : EIATTR_CUDA_API_VERSION
	.align		4
        /*0000*/ 	.byte	0x04, 0x37
        /*0002*/ 	.short	(.L_11 - .L_10)
.L_10:
        /*0004*/ 	.word	0x0000007c


	//----- nvinfo : EIATTR_KPARAM_INFO
	.align		4
.L_11:
        /*0008*/ 	.byte	0x04, 0x17
        /*000a*/ 	.short	(.L_13 - .L_12)
.L_12:
        /*000c*/ 	.word	0x00000000
        /*0010*/ 	.short	0x0007
        /*0012*/ 	.short	0x0034
        /*0014*/ 	.byte	0x00, 0xf0, 0x11, 0x00


	//----- nvinfo : EIATTR_KPARAM_INFO
	.align		4
.L_13:
        /*0018*/ 	.byte	0x04, 0x17
        /*001a*/ 	.short	(.L_15 - .L_14)
.L_14:
        /*001c*/ 	.word	0x00000000
        /*0020*/ 	.short	0x0006
        /*0022*/ 	.short	0x0030
        /*0024*/ 	.byte	0x00, 0xf0, 0x11, 0x00


	//----- nvinfo : EIATTR_KPARAM_INFO
	.align		4
.L_15:
        /*0028*/ 	.byte	0x04, 0x17
        /*002a*/ 	.short	(.L_17 - .L_16)
.L_16:
        /*002c*/ 	.word	0x00000000
        /*0030*/ 	.short	0x0005
        /*0032*/ 	.short	0x0028
        /*0034*/ 	.byte	0x00, 0xf4, 0x21, 0x00


	//----- nvinfo : EIATTR_KPARAM_INFO
	.align		4
.L_17:
        /*0038*/ 	.byte	0x04, 0x17
        /*003a*/ 	.short	(.L_19 - .L_18)
.L_18:
        /*003c*/ 	.word	0x00000000
        /*0040*/ 	.short	0x0004
        /*0042*/ 	.short	0x0020
        /*0044*/ 	.byte	0x00, 0xf4, 0x21, 0x00


	//----- nvinfo : EIATTR_KPARAM_INFO
	.align		4
.L_19:
        /*0048*/ 	.byte	0x04, 0x17
        /*004a*/ 	.short	(.L_21 - .L_20)
.L_20:
        /*004c*/ 	.word	0x00000000
        /*0050*/ 	.short	0x0003
        /*0052*/ 	.short	0x0018
        /*0054*/ 	.byte	0x00, 0xf4, 0x21, 0x00


	//----- nvinfo : EIATTR_KPARAM_INFO
	.align		4
.L_21:
        /*0058*/ 	.byte	0x04, 0x17
        /*005a*/ 	.short	(.L_23 - .L_22)
.L_22:
        /*005c*/ 	.word	0x00000000
        /*0060*/ 	.short	0x0002
        /*0062*/ 	.short	0x0010
        /*0064*/ 	.byte	0x00, 0xf4, 0x21, 0x00


	//----- nvinfo : EIATTR_KPARAM_INFO
	.align		4
.L_23:
        /*0068*/ 	.byte	0x04, 0x17
        /*006a*/ 	.short	(.L_25 - .L_24)
.L_24:
        /*006c*/ 	.word	0x00000000
        /*0070*/ 	.short	0x0001
        /*0072*/ 	.short	0x0008
        /*0074*/ 	.byte	0x00, 0xf4, 0x21, 0x00


	//----- nvinfo : EIATTR_KPARAM_INFO
	.align		4
.L_25:
        /*0078*/ 	.byte	0x04, 0x17
        /*007a*/ 	.short	(.L_27 - .L_26)
.L_26:
        /*007c*/ 	.word	0x00000000
        /*0080*/ 	.short	0x0000
        /*0082*/ 	.short	0x0000
        /*0084*/ 	.byte	0x00, 0xf4, 0x21, 0x00


	//----- nvinfo : EIATTR_SPARSE_MMA_MASK
	.align		4
.L_27:
        /*0088*/ 	.byte	0x03, 0x50
        /*008a*/ 	.short	0x0000


	//----- nvinfo : EIATTR_MAXREG_COUNT
	.align		4
        /*008c*/ 	.byte	0x03, 0x1b
        /*008e*/ 	.short	0x00ff


	//----- nvinfo : EIATTR_EXIT_INSTR_OFFSETS
	.align		4
        /*0090*/ 	.byte	0x04, 0x1c
        /*0092*/ 	.short	(.L_29 - .L_28)


	//   ....[0]....
.L_28:
        /*0094*/ 	.word	0x00000ac0


	//   ....[1]....
        /*0098*/ 	.word	0x00000b40


	//----- nvinfo : EIATTR_REQNTID
	.align		4
.L_29:
        /*009c*/ 	.byte	0x04, 0x10
        /*009e*/ 	.short	(.L_31 - .L_30)
.L_30:
        /*00a0*/ 	.word	0x00000080
        /*00a4*/ 	.word	0x00000001
        /*00a8*/ 	.word	0x00000001


	//----- nvinfo : EIATTR_CBANK_PARAM_SIZE
	.align		4
.L_31:
        /*00ac*/ 	.byte	0x03, 0x19
        /*00ae*/ 	.short	0x0038


	//----- nvinfo : EIATTR_PARAM_CBANK
	.align		4
        /*00b0*/ 	.byte	0x04, 0x0a
        /*00b2*/ 	.short	(.L_33 - .L_32)
	.align		4
.L_32:
        /*00b4*/ 	.word	index@(.nv.constant0.triton_poi_fused__native_batch_norm_legit_no_training_5)
        /*00b8*/ 	.short	0x0210
        /*00ba*/ 	.short	0x0038


	//----- nvinfo : EIATTR_SW_WAR
	.align		4
.L_33:
        /*00bc*/ 	.byte	0x04, 0x36
        /*00be*/ 	.short	(.L_35 - .L_34)
.L_34:
        /*00c0*/ 	.word	0x00000008
.L_35:


//--------------------- .nv.callgraph             --------------------------
	.section	.nv.callgraph,"",@"SHT_CUDA_CALLGRAPH"
	.align	4
	.sectionentsize	8
	.align		4
        /*0000*/ 	.word	0x00000000
	.align		4
        /*0004*/ 	.word	0xffffffff
	.align		4
        /*0008*/ 	.word	0x00000000
	.align		4
        /*000c*/ 	.word	0xfffffffe
	.align		4
        /*0010*/ 	.word	0x00000000
	.align		4
        /*0014*/ 	.word	0xfffffffd
	.align		4
        /*0018*/ 	.word	0x00000000
	.align		4
        /*001c*/ 	.word	0xfffffffc


//--------------------- .nv.constant4             --------------------------
	.section	.nv.constant4,"a",@progbits
	.align	8
	.align		8
.nv.constant4:
        /*0000*/ 	.dword	_$_str
	.align		8
        /*0008*/ 	.dword	_$_str_$_2


//--------------------- .text.triton_poi_fused__native_batch_norm_legit_no_training_5 --------------------------
	.section	.text.triton_poi_fused__native_batch_norm_legit_no_training_5,"ax",@progbits
	.sectionflags	@"SHF_BARRIERS=1"
	.align	128
        .global         triton_poi_fused__native_batch_norm_legit_no_training_5
        .type           triton_poi_fused__native_batch_norm_legit_no_training_5,@function
        .size           triton_poi_fused__native_batch_norm_legit_no_training_5,(.L_x_1 - triton_poi_fused__native_batch_norm_legit_no_training_5)
        .other          triton_poi_fused__native_batch_norm_legit_no_training_5,@"STO_CUDA_ENTRY STV_DEFAULT"
triton_poi_fused__native_batch_norm_legit_no_training_5:
.text.triton_poi_fused__native_batch_norm_legit_no_training_5:
[----:B------:R-:W0:Y:S01]  /*0000*/  LDC R1, c[0x0][0x28] ;  /* 0x00000a00ff017b82 */ /* 0x000e220000000800 */
[----:B------:R-:W1:Y:S07]  /*0010*/  S2R R2, SR_CTAID.Y ;  /* 0x0000000000027919 */ /* 0x000e6e0000002600 */
[----:B------:R-:W2:Y:S01]  /*0020*/  LDC.64 R10, c[0x0][0x220] ;  /* 0x00008800ff0a7b82 */ /* 0x000ea20000000a00 */
[----:B------:R-:W-:Y:S01]  /*0030*/  ULDC.64 UR6, c[0x0][0x208] ;  /* 0x0000820000067ab9 */ /* 0x000fe20000000a00 */
[----:B------:R-:W3:Y:S01]  /*0040*/  S2R R3, SR_TID.X ;  /* 0x0000000000037919 */ /* 0x000ee20000002100 */
[----:B------:R-:W4:Y:S05]  /*0050*/  S2R R8, SR_CTAID.X ;  /* 0x0000000000087919 */ /* 0x000f2a0000002500 */
[----:B------:R-:W5:Y:S08]  /*0060*/  LDC.64 R24, c[0x0][0x210] ;  /* 0x00008400ff187b82 */ /* 0x000f700000000a00 */
[----:B------:R-:W4:Y:S01]  /*0070*/  LDC.64 R20, c[0x0][0x218] ;  /* 0x00008600ff147b82 */ /* 0x000f220000000a00 */
[----:B-1----:R-:W-:-:S02]  /*0080*/  IMAD.SHL.U32 R2, R2, 0x40, RZ ;  /* 0x0000004002027824 */ /* 0x002fc400078e00ff */
[----:B---3--:R-:W-:-:S05]  /*0090*/  IMAD.SHL.U32 R5, R3, 0x4, RZ ;  /* 0x0000000403057824 */ /* 0x008fca00078e00ff */
[----:B------:R-:W-:-:S04]  /*00a0*/  LOP3.LUT R5, R2, 0x3c, R5, 0xf8, !PT ;  /* 0x0000003c02057812 */ /* 0x000fc800078ef805 */
[C---:B------:R-:W-:Y:S01]  /*00b0*/  ISETP.GE.AND P0, PT, R5.reuse, 0x180, PT ;  /* 0x000001800500780c */ /* 0x040fe20003f06270 */
[----:B------:R-:W-:-:S05]  /*00c0*/  IMAD.HI R0, R5, 0x2aaaaaab, RZ ;  /* 0x2aaaaaab05007827 */ /* 0x000fca00078e02ff */
[----:B------:R-:W-:-:S04]  /*00d0*/  SHF.R.U32.HI R7, RZ, 0x1f, R0 ;  /* 0x0000001fff077819 */ /* 0x000fc80000011600 */
[----:B------:R-:W-:Y:S02]  /*00e0*/  LEA.HI.SX32 R12, R0, R7, 0x1c ;  /* 0x00000007000c7211 */ /* 0x000fe400078fe2ff */
[----:B------:R-:W-:-:S03]  /*00f0*/  CS2R R6, SRZ ;  /* 0x0000000000067805 */ /* 0x000fc6000001ff00 */
[----:B------:R-:W-:Y:S01]  /*0100*/  IMAD R23, R12, -0x60, R5 ;  /* 0xffffffa00c177824 */ /* 0x000fe200078e0205 */
[----:B------:R-:W-:-:S03]  /*0110*/  CS2R R4, SRZ ;  /* 0x0000000000047805 */ /* 0x000fc6000001ff00 */
[----:B--2---:R-:W-:-:S05]  /*0120*/  IMAD.WIDE R10, R23, 0x4, R10 ;  /* 0x00000004170a7825 */ /* 0x004fca00078e020a */
[----:B------:R1:W2:Y:S01]  /*0130*/  @!P0 LDG.E.EL.128 R4, desc[UR6][R10.64] ;  /* 0x000000060a048981 */ /* 0x0002a2000c2e1d00 */
[----:B------:R-:W-:Y:S01]  /*0140*/  SHF.R.U32.HI R13, RZ, 0x4, R3 ;  /* 0x00000004ff0d7819 */ /* 0x000fe20000011603 */
[----:B------:R-:W-:Y:S01]  /*0150*/  IMAD R9, R12, 0x600, R23 ;  /* 0x000006000c097824 */ /* 0x000fe200078e0217 */
[----:B----4-:R-:W-:Y:S02]  /*0160*/  SHF.L.U32 R0, R8, 0x4, RZ ;  /* 0x0000000408007819 */ /* 0x010fe400000006ff */
[----:B------:R-:W-:-:S04]  /*0170*/  SGXT.U32 R13, R13, 0x3 ;  /* 0x000000030d0d781a */ /* 0x000fc80000000000 */
[----:B------:R-:W-:Y:S02]  /*0180*/  LOP3.LUT R8, R0, R13, RZ, 0xfc, !PT ;  /* 0x0000000d00087212 */ /* 0x000fe400078efcff */
[----:B------:R-:W-:Y:S02]  /*0190*/  CS2R R16, SRZ ;  /* 0x0000000000107805 */ /* 0x000fe4000001ff00 */
[----:B------:R-:W-:Y:S02]  /*01a0*/  LOP3.LUT R13, R0, 0x8, R13, 0xfe, !PT ;  /* 0x00000008000d7812 */ /* 0x000fe400078efe0d */
[----:B------:R-:W-:Y:S02]  /*01b0*/  CS2R R18, SRZ ;  /* 0x0000000000127805 */ /* 0x000fe4000001ff00 */
[C---:B------:R-:W-:Y:S01]  /*01c0*/  ISETP.LT.AND P1, PT, R8.reuse, 0x10, !P0 ;  /* 0x000000100800780c */ /* 0x040fe20004721270 */
[----:B------:R-:W-:Y:S01]  /*01d0*/  IMAD R27, R8, 0x60, R9 ;  /* 0x00000060081b7824 */ /* 0x000fe200078e0209 */
[----:B------:R-:W-:Y:S01]  /*01e0*/  ISETP.LT.AND P2, PT, R13, 0x10, !P0 ;  /* 0x000000100d00780c */ /* 0x000fe20004741270 */
[----:B0-----:R-:W-:Y:S01]  /*01f0*/  IMAD.WIDE R20, R23, 0x4, R20 ;  /* 0x0000000417147825 */ /* 0x001fe200078e0214 */
[----:B------:R-:W-:-:S02]  /*0200*/  CS2R R8, SRZ ;  /* 0x0000000000087805 */ /* 0x000fc4000001ff00 */
[----:B-1----:R-:W-:Y:S01]  /*0210*/  CS2R R10, SRZ ;  /* 0x00000000000a7805 */ /* 0x002fe2000001ff00 */
[C---:B------:R-:W-:Y:S02]  /*0220*/  VIADD R15, R27.reuse, 0x300 ;  /* 0x000003001b0f7836 */ /* 0x040fe40000000000 */
[----:B-----5:R-:W-:Y:S01]  /*0230*/  IMAD.WIDE R26, R27, 0x4, R24 ;  /* 0x000000041b1a7825 */ /* 0x020fe200078e0218 */
[----:B------:R-:W-:-:S03]  /*0240*/  CS2R R12, SRZ ;  /* 0x00000000000c7805 */ /* 0x000fc6000001ff00 */
[----:B------:R-:W-:Y:S01]  /*0250*/  IMAD.WIDE R24, R15, 0x4, R24 ;  /* 0x000000040f187825 */ /* 0x000fe200078e0218 */
[----:B------:R-:W-:Y:S01]  /*0260*/  CS2R R14, SRZ ;  /* 0x00000000000e7805 */ /* 0x000fe2000001ff00 */
[----:B------:R-:W3:Y:S04]  /*0270*/  @P1 LDG.E.EL.128 R8, desc[UR6][R26.64] ;  /* 0x000000061a081981 */ /* 0x000ee8000c2e1d00 */
[----:B------:R-:W4:Y:S04]  /*0280*/  @P2 LDG.E.EL.128 R16, desc[UR6][R24.64] ;  /* 0x0000000618102981 */ /* 0x000f28000c2e1d00 */
[----:B------:R0:W4:Y:S02]  /*0290*/  @!P0 LDG.E.EL.128 R12, desc[UR6][R20.64] ;  /* 0x00000006140c8981 */ /* 0x000124000c2e1d00 */
[----:B0-----:R-:W0:Y:S02]  /*02a0*/  LDC.64 R20, c[0x0][0x230] ;  /* 0x00008c00ff147b82 */ /* 0x001e240000000a00 */
[----:B0-----:R-:W-:-:S04]  /*02b0*/  IMAD.WIDE R20, R23, 0x4, R20 ;  /* 0x0000000417147825 */ /* 0x001fc800078e0214 */
[----:B--2---:R-:W-:Y:S01]  /*02c0*/  FADD R4, R4, 9.9999997473787516356e-06 ;  /* 0x3727c5ac04047421 */ /* 0x004fe20000000000 */
[----:B------:R-:W-:Y:S01]  /*02d0*/  FADD R5, R5, 9.9999997473787516356e-06 ;  /* 0x3727c5ac05057421 */ /* 0x000fe20000000000 */
[----:B------:R-:W-:Y:S02]  /*02e0*/  FADD R6, R6, 9.9999997473787516356e-06 ;  /* 0x3727c5ac06067421 */ /* 0x000fe40000000000 */
[----:B------:R-:W0:Y:S08]  /*02f0*/  MUFU.SQRT R26, R4 ;  /* 0x00000004001a7308 */ /* 0x000e300000002000 */
[----:B------:R1:W2:Y:S08]  /*0300*/  MUFU.SQRT R27, R5 ;  /* 0x00000005001b7308 */ /* 0x0002b00000002000 */
[----:B------:R-:W5:Y:S01]  /*0310*/  MUFU.SQRT R29, R6 ;  /* 0x00000006001d7308 */ /* 0x000f620000002000 */
[C---:B0-----:R-:W-:Y:S01]  /*0320*/  FSETP.GT.AND P1, PT, R26.reuse, 8.50705917302346158658e+37, PT ;  /* 0x7e8000001a00780b */ /* 0x041fe20003f24000 */
[----:B-1----:R-:W0:Y:S01]  /*0330*/  LDC.64 R4, c[0x0][0x228] ;  /* 0x00008a00ff047b82 */ /* 0x002e220000000a00 */
[----:B------:R-:W-:-:S02]  /*0340*/  FSETP.GEU.AND P4, PT, R26, 1.175494350822287508e-38, PT ;  /* 0x008000001a00780b */ /* 0x000fc40003f8e000 */
[C---:B--2---:R-:W-:Y:S02]  /*0350*/  FSETP.GT.AND P2, PT, R27.reuse, 8.50705917302346158658e+37, PT ;  /* 0x7e8000001b00780b */ /* 0x044fe40003f44000 */
[----:B------:R-:W-:Y:S02]  /*0360*/  FSETP.GEU.AND P5, PT, R27, 1.175494350822287508e-38, PT ;  /* 0x008000001b00780b */ /* 0x000fe40003fae000 */
[C---:B-----5:R-:W-:Y:S02]  /*0370*/  FSETP.GT.AND P3, PT, R29.reuse, 8.50705917302346158658e+37, PT ;  /* 0x7e8000001d00780b */ /* 0x060fe40003f64000 */
[----:B------:R-:W-:-:S03]  /*0380*/  FSETP.GEU.AND P6, PT, R29, 1.175494350822287508e-38, PT ;  /* 0x008000001d00780b */ /* 0x000fc60003fce000 */
[----:B------:R-:W-:-:S04]  /*0390*/  @P1 FMUL R26, R26, 0.25 ;  /* 0x3e8000001a1a1820 */ /* 0x000fc80000400000 */
[----:B------:R-:W-:Y:S01]  /*03a0*/  @P2 FMUL R27, R27, 0.25 ;  /* 0x3e8000001b1b2820 */ /* 0x000fe20000400000 */
[----:B----4-:R-:W-:Y:S01]  /*03b0*/  FADD R22, -R15, R19 ;  /* 0x000000130f167221 */ /* 0x010fe20000000100 */
[----:B------:R-:W-:Y:S01]  /*03c0*/  @!P4 FMUL R26, R26, 16777216 ;  /* 0x4b8000001a1ac820 */ /* 0x000fe20000400000 */
[----:B------:R-:W-:Y:S01]  /*03d0*/  HFMA2.MMA R19, -RZ, RZ, 1.625, 0 ;  /* 0x3e800000ff137435 */ /* 0x000fe200000001ff */
[----:B------:R-:W-:Y:S01]  /*03e0*/  @!P5 FMUL R27, R27, 16777216 ;  /* 0x4b8000001b1bd820 */ /* 0x000fe20000400000 */
[----:B------:R-:W-:-:S03]  /*03f0*/  @P3 FMUL R29, R29, 0.25 ;  /* 0x3e8000001d1d3820 */ /* 0x000fc60000400000 */
[----:B------:R-:W1:Y:S01]  /*0400*/  MUFU.RCP R26, R26 ;  /* 0x0000001a001a7308 */ /* 0x000e620000001000 */
[----:B------:R-:W-:Y:S01]  /*0410*/  @!P6 FMUL R29, R29, 16777216 ;  /* 0x4b8000001d1de820 */ /* 0x000fe20000400000 */
[----:B---3--:R-:W-:-:S06]  /*0420*/  FADD R24, -R14, R10 ;  /* 0x0000000a0e187221 */ /* 0x008fcc0000000100 */
[----:B------:R-:W2:Y:S01]  /*0430*/  MUFU.RCP R27, R27 ;  /* 0x0000001b001b7308 */ /* 0x000ea20000001000 */
[----:B------:R-:W-:Y:S01]  /*0440*/  FADD R25, -R13, R9 ;  /* 0x000000090d197221 */ /* 0x000fe20000000100 */
[----:B------:R-:W-:Y:S01]  /*0450*/  FADD R18, -R14, R18 ;  /* 0x000000120e127221 */ /* 0x000fe20000000100 */
[----:B------:R-:W-:-:S05]  /*0460*/  FSEL R9, R19, 1, P1 ;  /* 0x3f80000013097808 */ /* 0x000fca0000800000 */
[----:B------:R1:W3:Y:S01]  /*0470*/  MUFU.RCP R10, R29 ;  /* 0x0000001d000a7308 */ /* 0x0002e20000001000 */
[----:B------:R-:W-:Y:S01]  /*0480*/  FADD R6, -R15, R11 ;  /* 0x0000000b0f067221 */ /* 0x000fe20000000100 */
[C---:B------:R-:W-:Y:S02]  /*0490*/  FSEL R14, R19.reuse, 1, P2 ;  /* 0x3f800000130e7808 */ /* 0x040fe40001000000 */
[----:B------:R-:W-:Y:S01]  /*04a0*/  FSEL R11, R19, 1, P3 ;  /* 0x3f800000130b7808 */ /* 0x000fe20001800000 */
[----:B------:R-:W-:Y:S02]  /*04b0*/  @!P4 FMUL R9, R9, 16777216 ;  /* 0x4b8000000909c820 */ /* 0x000fe40000400000 */
[----:B------:R-:W-:Y:S02]  /*04c0*/  @!P5 FMUL R14, R14, 16777216 ;  /* 0x4b8000000e0ed820 */ /* 0x000fe40000400000 */
[----:B------:R-:W-:Y:S01]  /*04d0*/  @!P6 FMUL R11, R11, 16777216 ;  /* 0x4b8000000b0be820 */ /* 0x000fe20000400000 */
[----:B-1----:R-:W-:Y:S01]  /*04e0*/  FMUL R29, R26, R9 ;  /* 0x000000091a1d7220 */ /* 0x002fe20000400000 */
[----:B--2---:R-:W-:Y:S01]  /*04f0*/  FMUL R26, R27, R14 ;  /* 0x0000000e1b1a7220 */ /* 0x004fe20000400000 */
[----:B------:R-:W-:Y:S01]  /*0500*/  FADD R17, -R13, R17 ;  /* 0x000000110d117221 */ /* 0x000fe20000000100 */
[C---:B------:R-:W-:Y:S01]  /*0510*/  FADD R28, -R12.reuse, R8 ;  /* 0x000000080c1c7221 */ /* 0x040fe20000000100 */
[----:B------:R-:W-:Y:S01]  /*0520*/  FADD R16, -R12, R16 ;  /* 0x000000100c107221 */ /* 0x000fe20000000100 */
[----:B---3--:R-:W-:Y:S01]  /*0530*/  FMUL R27, R10, R11 ;  /* 0x0000000b0a1b7220 */ /* 0x008fe20000400000 */
[----:B------:R-:W-:-:S02]  /*0540*/  CS2R R8, SRZ ;  /* 0x0000000000087805 */ /* 0x000fc4000001ff00 */
[----:B------:R-:W-:Y:S02]  /*0550*/  CS2R R10, SRZ ;  /* 0x00000000000a7805 */ /* 0x000fe4000001ff00 */
[----:B------:R-:W-:Y:S02]  /*0560*/  CS2R R12, SRZ ;  /* 0x00000000000c7805 */ /* 0x000fe4000001ff00 */
[----:B------:R-:W-:Y:S01]  /*0570*/  CS2R R14, SRZ ;  /* 0x00000000000e7805 */ /* 0x000fe2000001ff00 */
[----:B0-----:R-:W-:-:S05]  /*0580*/  IMAD.WIDE R4, R23, 0x4, R4 ;  /* 0x0000000417047825 */ /* 0x001fca00078e0204 */
[----:B------:R0:W2:Y:S04]  /*0590*/  @!P0 LDG.E.EL.128 R8, desc[UR6][R4.64] ;  /* 0x0000000604088981 */ /* 0x0000a8000c2e1d00 */
[----:B------:R1:W2:Y:S01]  /*05a0*/  @!P0 LDG.E.EL.128 R12, desc[UR6][R20.64] ;  /* 0x00000006140c8981 */ /* 0x0002a2000c2e1d00 */
[----:B------:R-:W-:-:S04]  /*05b0*/  FADD R23, R7, 9.9999997473787516356e-06 ;  /* 0x3727c5ac07177421 */ /* 0x000fc80000000000 */
[----:B------:R-:W3:Y:S01]  /*05c0*/  MUFU.SQRT R7, R23 ;  /* 0x0000001700077308 */ /* 0x000ee20000002000 */
[----:B------:R-:W4:Y:S01]  /*05d0*/  S2UR UR5, SR_CgaCtaId ;  /* 0x00000000000579c3 */ /* 0x000f220000008800 */
[C---:B---3--:R-:W-:Y:S02]  /*05e0*/  FSETP.GT.AND P0, PT, R7.reuse, 8.50705917302346158658e+37, PT ;  /* 0x7e8000000700780b */ /* 0x048fe40003f04000 */
[----:B------:R-:W-:-:S11]  /*05f0*/  FSETP.GEU.AND P1, PT, R7, 1.175494350822287508e-38, PT ;  /* 0x008000000700780b */ /* 0x000fd60003f2e000 */
[----:B------:R-:W-:-:S04]  /*0600*/  @P0 FMUL R7, R7, 0.25 ;  /* 0x3e80000007070820 */ /* 0x000fc80000400000 */
[----:B------:R-:W-:-:S04]  /*0610*/  @!P1 FMUL R7, R7, 16777216 ;  /* 0x4b80000007079820 */ /* 0x000fc80000400000 */
[----:B0-----:R0:W3:Y:S01]  /*0620*/  MUFU.RCP R5, R7 ;  /* 0x0000000700057308 */ /* 0x0010e20000001000 */
[----:B------:R-:W-:Y:S02]  /*0630*/  FSEL R4, R19, 1, P0 ;  /* 0x3f80000013047808 */ /* 0x000fe40000000000 */
[----:B------:R-:W-:Y:S01]  /*0640*/  SHF.R.U32.HI R19, RZ, 0x4, R3 ;  /* 0x00000004ff137819 */ /* 0x000fe20000011603 */
[-C--:B0-----:R-:W-:Y:S01]  /*0650*/  FMUL R7, R28, R29.reuse ;  /* 0x0000001d1c077220 */ /* 0x081fe20000400000 */
[----:B------:R-:W-:Y:S01]  /*0660*/  FMUL R29, R16, R29 ;  /* 0x0000001d101d7220 */ /* 0x000fe20000400000 */
[----:B------:R-:W-:Y:S02]  /*0670*/  IMAD.SHL.U32 R16, R3, 0x40, RZ ;  /* 0x0000004003107824 */ /* 0x000fe400078e00ff */
[----:B------:R-:W-:Y:S01]  /*0680*/  @!P1 FMUL R4, R4, 16777216 ;  /* 0x4b80000004049820 */ /* 0x000fe20000400000 */
[----:B------:R-:W-:Y:S01]  /*0690*/  UMOV UR4, 0x400 ;  /* 0x0000040000047882 */ /* 0x000fe20000000000 */
[----:B------:R-:W-:-:S02]  /*06a0*/  SGXT.U32 R19, R19, 0x3 ;  /* 0x000000031313781a */ /* 0x000fc40000000000 */
[----:B------:R-:W-:Y:S01]  /*06b0*/  LOP3.LUT R16, R16, 0x3c0, RZ, 0xc0, !PT ;  /* 0x000003c010107812 */ /* 0x000fe200078ec0ff */
[----:B---3--:R-:W-:Y:S01]  /*06c0*/  FMUL R5, R5, R4 ;  /* 0x0000000405057220 */ /* 0x008fe20000400000 */
[----:B----4-:R-:W-:Y:S01]  /*06d0*/  UPRMT UR4, UR5, 0x654, UR4 ;  /* 0x0000065405047896 */ /* 0x010fe20008000004 */
[-C--:B------:R-:W-:Y:S01]  /*06e0*/  FMUL R4, R25, R26.reuse ;  /* 0x0000001a19047220 */ /* 0x080fe20000400000 */
[----:B------:R-:W-:Y:S01]  /*06f0*/  FMUL R26, R17, R26 ;  /* 0x0000001a111a7220 */ /* 0x000fe20000400000 */
[C---:B------:R-:W-:Y:S02]  /*0700*/  LOP3.LUT R17, R16.reuse, R19, RZ, 0xfc, !PT ;  /* 0x0000001310117212 */ /* 0x040fe400078efcff */
[C---:B------:R-:W-:Y:S02]  /*0710*/  LOP3.LUT R19, R16.reuse, 0x10, RZ, 0xfc, !PT ;  /* 0x0000001010137812 */ /* 0x040fe400078efcff */
[C---:B-1----:R-:W-:Y:S02]  /*0720*/  LOP3.LUT R21, R16.reuse, 0x20, RZ, 0xfc, !PT ;  /* 0x0000002010157812 */ /* 0x042fe400078efcff */
[----:B------:R-:W-:-:S02]  /*0730*/  LOP3.LUT R23, R16, 0x30, RZ, 0xfc, !PT ;  /* 0x0000003010177812 */ /* 0x000fc400078efcff */
[----:B------:R-:W-:Y:S02]  /*0740*/  LEA.HI R20, R16, UR4, RZ, 0x1e ;  /* 0x0000000410147c11 */ /* 0x000fe4000f8ff0ff */
[----:B------:R-:W-:Y:S02]  /*0750*/  LEA.HI R16, R19, UR4, RZ, 0x1e ;  /* 0x0000000413107c11 */ /* 0x000fe4000f8ff0ff */
[----:B------:R-:W-:Y:S01]  /*0760*/  LEA.HI R28, R21, UR4, RZ, 0x1e ;  /* 0x00000004151c7c11 */ /* 0x000fe2000f8ff0ff */
[----:B------:R-:W-:Y:S01]  /*0770*/  FMUL R21, R24, R27 ;  /* 0x0000001b18157220 */ /* 0x000fe20000400000 */
[----:B------:R-:W-:Y:S01]  /*0780*/  LEA.HI R23, R23, UR4, RZ, 0x1e ;  /* 0x0000000417177c11 */ /* 0x000fe2000f8ff0ff */
[-C--:B------:R-:W-:Y:S01]  /*0790*/  FMUL R6, R6, R5.reuse ;  /* 0x0000000506067220 */ /* 0x080fe20000400000 */
[C---:B------:R-:W-:Y:S01]  /*07a0*/  LEA R20, R17.reuse, R20, 0x2 ;  /* 0x0000001411147211 */ /* 0x040fe200078e10ff */
[----:B------:R-:W-:Y:S01]  /*07b0*/  FMUL R22, R22, R5 ;  /* 0x0000000516167220 */ /* 0x000fe20000400000 */
[C---:B------:R-:W-:Y:S01]  /*07c0*/  IMAD R16, R17.reuse, 0x4, R16 ;  /* 0x0000000411107824 */ /* 0x040fe200078e0210 */
[C---:B------:R-:W-:Y:S01]  /*07d0*/  LEA R19, R17.reuse, R28, 0x2 ;  /* 0x0000001c11137211 */ /* 0x040fe200078e10ff */
[----:B------:R-:W-:Y:S01]  /*07e0*/  FMUL R27, R18, R27 ;  /* 0x0000001b121b7220 */ /* 0x000fe20000400000 */
[----:B------:R-:W-:-:S02]  /*07f0*/  IMAD R17, R17, 0x4, R23 ;  /* 0x0000000411117824 */ /* 0x000fc400078e0217 */
[-CC-:B--2---:R-:W-:Y:S01]  /*0800*/  FFMA R7, R7, R8.reuse, R12.reuse ;  /* 0x0000000807077223 */ /* 0x184fe2000000000c */
[----:B------:R-:W-:Y:S01]  /*0810*/  FFMA R29, R29, R8, R12 ;  /* 0x000000081d1d7223 */ /* 0x000fe2000000000c */
[----:B------:R-:W-:Y:S01]  /*0820*/  FFMA R5, R4, R9, R13 ;  /* 0x0000000904057223 */ /* 0x000fe2000000000d */
[-CC-:B------:R-:W-:Y:S01]  /*0830*/  FFMA R8, R21, R10.reuse, R14.reuse ;  /* 0x0000000a15087223 */ /* 0x180fe2000000000e */
[----:B------:R-:W-:Y:S01]  /*0840*/  FFMA R12, R6, R11, R15 ;  /* 0x0000000b060c7223 */ /* 0x000fe2000000000f */
[----:B------:R-:W-:Y:S01]  /*0850*/  FFMA R13, R26, R9, R13 ;  /* 0x000000091a0d7223 */ /* 0x000fe2000000000d */
[----:B------:R-:W-:Y:S01]  /*0860*/  STS [R20], R7 ;  /* 0x0000000714007388 */ /* 0x000fe20000000800 */
[----:B------:R-:W-:Y:S01]  /*0870*/  FFMA R14, R27, R10, R14 ;  /* 0x0000000a1b0e7223 */ /* 0x000fe2000000000e */
[----:B------:R-:W-:Y:S02]  /*0880*/  FFMA R22, R22, R11, R15 ;  /* 0x0000000b16167223 */ /* 0x000fe4000000000f */
[----:B------:R-:W-:Y:S04]  /*0890*/  STS [R16+0x40], R5 ;  /* 0x0000400510007388 */ /* 0x000fe80000000800 */
[----:B------:R-:W-:Y:S04]  /*08a0*/  STS [R19+0x80], R8 ;  /* 0x0000800813007388 */ /* 0x000fe80000000800 */
[----:B------:R0:W-:Y:S04]  /*08b0*/  STS [R17+0xc0], R12 ;  /* 0x0000c00c11007388 */ /* 0x0001e80000000800 */
[----:B------:R-:W-:Y:S04]  /*08c0*/  STS [R20+0x20], R29 ;  /* 0x0000201d14007388 */ /* 0x000fe80000000800 */
[----:B------:R-:W-:Y:S04]  /*08d0*/  STS [R16+0x60], R13 ;  /* 0x0000600d10007388 */ /* 0x000fe80000000800 */
[----:B------:R-:W-:Y:S04]  /*08e0*/  STS [R19+0xa0], R14 ;  /* 0x0000a00e13007388 */ /* 0x000fe80000000800 */
[----:B------:R-:W-:Y:S01]  /*08f0*/  STS [R17+0xe0], R22 ;  /* 0x0000e01611007388 */ /* 0x000fe20000000800 */
[----:B------:R-:W-:-:S02]  /*0900*/  LOP3.LUT R4, R3, 0x7c, RZ, 0xc0, !PT ;  /* 0x0000007c03047812 */ /* 0x000fc400078ec0ff */
[----:B------:R-:W-:-:S03]  /*0910*/  SHF.L.U32 R10, R3, 0x2, RZ ;  /* 0x00000002030a7819 */ /* 0x000fc600000006ff */
[----:B------:R-:W-:Y:S01]  /*0920*/  VIADD R9, R4, UR4 ;  /* 0x0000000404097c36 */ /* 0x000fe20008000000 */
[----:B------:R-:W-:-:S04]  /*0930*/  LOP3.LUT R10, R10, 0x1fc, RZ, 0xc0, !PT ;  /* 0x000001fc0a0a7812 */ /* 0x000fc800078ec0ff */
[----:B------:R-:W-:Y:S01]  /*0940*/  LEA R11, R10, R9, 0x2 ;  /* 0x000000090a0b7211 */ /* 0x000fe200078e10ff */
[----:B------:R-:W-:Y:S01]  /*0950*/  BAR.SYNC.DEFER_BLOCKING 0x0 ;  /* 0x0000000000007b1d */ /* 0x000fe20000010000 */
[----:B0-----:R-:W-:Y:S01]  /*0960*/  SHF.R.U32.HI R12, RZ, 0x2, R3 ;  /* 0x00000002ff0c7819 */ /* 0x001fe20000011603 */
[----:B------:R-:W-:-:S06]  /*0970*/  IMAD.SHL.U32 R15, R3, 0x4, RZ ;  /* 0x00000004030f7824 */ /* 0x000fcc00078e00ff */
[----:B------:R-:W0:Y:S01]  /*0980*/  LDC.64 R8, c[0x0][0x238] ;  /* 0x00008e00ff087b82 */ /* 0x000e220000000a00 */
[----:B------:R-:W-:Y:S01]  /*0990*/  SGXT.U32 R3, R12, 0x5 ;  /* 0x000000050c03781a */ /* 0x000fe20000000000 */
[----:B------:R-:W-:Y:S04]  /*09a0*/  LDS R4, [R11] ;  /* 0x000000000b047984 */ /* 0x000fe80000000800 */
[----:B------:R-:W-:Y:S04]  /*09b0*/  LDS R5, [R11+0x4] ;  /* 0x000004000b057984 */ /* 0x000fe80000000800 */
[----:B------:R-:W-:Y:S04]  /*09c0*/  LDS R6, [R11+0x8] ;  /* 0x000008000b067984 */ /* 0x000fe80000000800 */
[----:B------:R1:W2:Y:S01]  /*09d0*/  LDS R7, [R11+0xc] ;  /* 0x00000c000b077984 */ /* 0x0002a20000000800 */
[----:B------:R-:W-:-:S02]  /*09e0*/  LOP3.LUT R0, R0, 0xc, R15, 0xf8, !PT ;  /* 0x0000000c00007812 */ /* 0x000fc400078ef80f */
[----:B------:R-:W-:Y:S02]  /*09f0*/  LOP3.LUT R3, R3, R2, RZ, 0xfc, !PT ;  /* 0x0000000203037212 */ /* 0x000fe400078efcff */
[----:B------:R-:W-:Y:S02]  /*0a00*/  ISETP.GE.AND P0, PT, R0, 0x10, PT ;  /* 0x000000100000780c */ /* 0x000fe40003f06270 */
[----:B------:R-:W-:Y:S02]  /*0a10*/  LOP3.LUT R2, R10, 0x200, RZ, 0xfc, !PT ;  /* 0x000002000a027812 */ /* 0x000fe400078efcff */
[C---:B-1----:R-:W-:Y:S02]  /*0a20*/  LOP3.LUT R11, R3.reuse, 0x20, RZ, 0xfc, !PT ;  /* 0x00000020030b7812 */ /* 0x042fe400078efcff */
[----:B------:R-:W-:Y:S02]  /*0a30*/  ISETP.LT.AND P1, PT, R3, 0x180, !P0 ;  /* 0x000001800300780c */ /* 0x000fe40004721270 */
[----:B------:R-:W-:-:S02]  /*0a40*/  ISETP.LT.AND P0, PT, R11, 0x180, !P0 ;  /* 0x000001800b00780c */ /* 0x000fc40004701270 */
[----:B------:R-:W-:Y:S02]  /*0a50*/  SHF.R.U32.HI R2, RZ, 0x2, R2 ;  /* 0x00000002ff027819 */ /* 0x000fe40000011602 */
[----:B------:R-:W-:Y:S02]  /*0a60*/  LEA R3, R3, R0, 0x4 ;  /* 0x0000000003037211 */ /* 0x000fe400078e20ff */
[----:B------:R-:W-:-:S03]  /*0a70*/  LOP3.LUT R12, R2, 0xfc, RZ, 0xc0, !PT ;  /* 0x000000fc020c7812 */ /* 0x000fc600078ec0ff */
[----:B0-----:R-:W-:-:S04]  /*0a80*/  IMAD.WIDE R2, R3, 0x4, R8 ;  /* 0x0000000403027825 */ /* 0x001fc800078e0208 */
[----:B------:R-:W-:-:S05]  /*0a90*/  VIADD R13, R12, UR4 ;  /* 0x000000040c0d7c36 */ /* 0x000fca0008000000 */
[----:B------:R-:W-:Y:S01]  /*0aa0*/  LEA R13, R10, R13, 0x2 ;  /* 0x0000000d0a0d7211 */ /* 0x000fe200078e10ff */
[----:B--2---:R0:W-:Y:S02]  /*0ab0*/  @P1 STG.E.128 desc[UR6][R2.64], R4 ;  /* 0x0000000402001986 */ /* 0x0041e4000c101d06 */
[----:B0-----:R-:W-:Y:S05]  /*0ac0*/  @!P0 EXIT ;  /* 0x000000000000894d */ /* 0x001fea0003800000 */
[----:B0-----:R-:W-:Y:S01]  /*0ad0*/  LDS R4, [R13+0x800] ;  /* 0x000800000d047984 */ /* 0x001fe20000000800 */
[----:B------:R-:W-:-:S03]  /*0ae0*/  IMAD R11, R11, 0x10, R0 ;  /* 0x000000100b0b7824 */ /* 0x000fc600078e0200 */
[----:B------:R-:W-:Y:S01]  /*0af0*/  LDS R5, [R13+0x804] ;  /* 0x000804000d057984 */ /* 0x000fe20000000800 */
[----:B------:R-:W-:-:S03]  /*0b00*/  IMAD.WIDE R8, R11, 0x4, R8 ;  /* 0x000000040b087825 */ /* 0x000fc600078e0208 */
[----:B------:R-:W-:Y:S04]  /*0b10*/  LDS R6, [R13+0x808] ;  /* 0x000808000d067984 */ /* 0x000fe80000000800 */
[----:B------:R-:W0:Y:S04]  /*0b20*/  LDS R7, [R13+0x80c] ;  /* 0x00080c000d077984 */ /* 0x000e280000000800 */
[----:B0-----:R-:W-:Y:S01]  /*0b30*/  STG.E.128 desc[UR6][R8.64], R4 ;  /* 0x0000000408007986 */ /* 0x001fe2000c101d06 */
[----:B------:R-:W-:Y:S05]  /*0b40*/  EXIT ;  /* 0x000000000000794d */ /* 0x000fea0003800000 */
.L_x_0:
[----:B------:R-:W-:-:S00]  /*0b50*/  BRA `(.L_x_0) ;  /* 0xfffffffc00fc7947 */ /* 0x000fc0000383ffff */
[----:B------:R-:W-:-:S00]  /*0b60*/  NOP ;  /* 0x0000000000007918 */ /* 0x000fc00000000000 */
        /* <DEDUP_REMOVED lines=9> */
.L_x_1:


//--------------------- .nv.global.init           --------------------------
	.section	.nv.global.init,"aw",@progbits
.nv.global.init:
	.type		_$_str,@object
	.size		_$_str,(_$_str_$_2 - _$_str)
_$_str:
        /*0000*/ 	.byte	0x5f, 0x5f, 0x43, 0x55, 0x44, 0x41, 0x5f, 0x46, 0x54, 0x5a, 0x00
	.type		_$_str_$_2,@object
	.size		_$_str_$_2,(.L_1 - _$_str_$_2)
_$_str_$_2:
        /*000b*/ 	.byte	0x5f, 0x5f, 0x43, 0x55, 0x44, 0x41, 0x5f, 0x50, 0x52, 0x45, 0x43, 0x5f, 0x53, 0x51, 0x52, 0x54
        /*001b*/ 	.byte	0x00
.L_1:


//--------------------- .nv.shared.triton_poi_fused__native_batch_norm_legit_no_training_5 --------------------------
	.section	.nv.shared.triton_poi_fused__native_batch_norm_legit_no_training_5,"aw",@nobits
	.sectionflags	@""
	.align	16
	.zero		1024


//--------------------- .nv.constant0.triton_poi_fused__native_batch_norm_legit_no_training_5 --------------------------
	.section	.nv.constant0.triton_poi_fused__native_batch_norm_legit_no_training_5,"a",@progbits
	.sectionflags	@""
	.align	4
.nv.constant0.triton_poi_fused__native_batch_norm_legit_no_training_5:
	.zero		584
